	.headerflags	@"EF_CUDA_TEXMODE_UNIFIED EF_CUDA_64BIT_ADDRESS EF_CUDA_ACCELERATORS EF_CUDA_SM90 EF_CUDA_VIRTUAL_SM(EF_CUDA_SM90)"
	.elftype	@"ET_EXEC"


//--------------------- .nv.info                  --------------------------
	.section	.nv.info,"",@"SHT_CUDA_INFO"
	.align	4


	//----- nvinfo : EIATTR_REGCOUNT
	.align		4
        /*0000*/ 	.byte	0x04, 0x2f
        /*0002*/ 	.short	(.L_3 - .L_2)
	.align		4
.L_2:
        /*0004*/ 	.word	index@(triton_poi_fused_cat_8)
        /*0008*/ 	.word	0x00000030


	//----- nvinfo : EIATTR_MIN_STACK_SIZE
	.align		4
.L_3:
        /*000c*/ 	.byte	0x04, 0x12
        /*000e*/ 	.short	(.L_5 - .L_4)
	.align		4
.L_4:
        /*0010*/ 	.word	index@(triton_poi_fused_cat_8)
        /*0014*/ 	.word	0x00000000


	//----- nvinfo : EIATTR_FRAME_SIZE
	.align		4
.L_5:
        /*0018*/ 	.byte	0x04, 0x11
        /*001a*/ 	.short	(.L_7 - .L_6)
	.align		4
.L_6:
        /*001c*/ 	.word	index@(triton_poi_fused_cat_8)
        /*0020*/ 	.word	0x00000000


	//----- nvinfo : EIATTR_MIN_STACK_SIZE
	.align		4
.L_7:
        /*0024*/ 	.byte	0x04, 0x12
        /*0026*/ 	.short	(.L_9 - .L_8)
	.align		4
.L_8:
        /*0028*/ 	.word	index@(triton_poi_fused_cat_8)
        /*002c*/ 	.word	0x00000000
.L_9:


//--------------------- .nv.info.triton_poi_fused_cat_8 --------------------------
	.section	.nv.info.triton_poi_fused_cat_8,"",@"SHT_CUDA_INFO"
	.sectionflags	@""
	.align	4


	//----- nvinfo : EIATTR_CUDA_API_VERSION
	.align		4
        /*0000*/ 	.byte	0x04, 0x37
        /*0002*/ 	.short	(.L_11 - .L_10)
.L_10:
        /*0004*/ 	.word	0x0000007c


	//----- nvinfo : EIATTR_KPARAM_INFO
	.align		4
.L_11:
        /*0008*/ 	.byte	0x04, 0x17
        /*000a*/ 	.short	(.L_13 - .L_12)
.L_12:
        /*000c*/ 	.word	0x00000000
        /*0010*/ 	.short	0x0015
        /*0012*/ 	.short	0x00a8
        /*0014*/ 	.byte	0x00, 0xf0, 0x11, 0x00


	//----- nvinfo : EIATTR_KPARAM_INFO
	.align		4
.L_13:
        /*0018*/ 	.byte	0x04, 0x17
        /*001a*/ 	.short	(.L_15 - .L_14)
.L_14:
        /*001c*/ 	.word	0x00000000
        /*0020*/ 	.short	0x0014
        /*0022*/ 	.short	0x00a0
        /*0024*/ 	.byte	0x00, 0xf4, 0x21, 0x00


	//----- nvinfo : EIATTR_KPARAM_INFO
	.align		4
.L_15:
        /*0028*/ 	.byte	0x04, 0x17
        /*002a*/ 	.short	(.L_17 - .L_16)
.L_16:
        /*002c*/ 	.word	0x00000000
        /*0030*/ 	.short	0x0013
        /*0032*/ 	.short	0x0098
        /*0034*/ 	.byte	0x00, 0xf4, 0x21, 0x00


	//----- nvinfo : EIATTR_KPARAM_INFO
	.align		4
.L_17:
        /*0038*/ 	.byte	0x04, 0x17
        /*003a*/ 	.short	(.L_19 - .L_18)
.L_18:
        /*003c*/ 	.word	0x00000000
        /*0040*/ 	.short	0x0012
        /*0042*/ 	.short	0x0090
        /*0044*/ 	.byte	0x00, 0xf4, 0x21, 0x00


	//----- nvinfo : EIATTR_KPARAM_INFO
	.align		4
.L_19:
        /*0048*/ 	.byte	0x04, 0x17
        /*004a*/ 	.short	(.L_21 - .L_20)
.L_20:
        /*004c*/ 	.word	0x00000000
        /*0050*/ 	.short	0x0011
        /*0052*/ 	.short	0x0088
        /*0054*/ 	.byte	0x00, 0xf4, 0x21, 0x00


	//----- nvinfo : EIATTR_KPARAM_INFO
	.align		4
.L_21:
        /*0058*/ 	.byte	0x04, 0x17
        /*005a*/ 	.short	(.L_23 - .L_22)
.L_22:
        /*005c*/ 	.word	0x00000000
        /*0060*/ 	.short	0x0010
        /*0062*/ 	.short	0x0080
        /*0064*/ 	.byte	0x00, 0xf4, 0x21, 0x00


	//----- nvinfo : EIATTR_KPARAM_INFO
	.align		4
.L_23:
        /*0068*/ 	.byte	0x04, 0x17
        /*006a*/ 	.short	(.L_25 - .L_24)
.L_24:
        /*006c*/ 	.word	0x00000000
        /*0070*/ 	.short	0x000f
        /*0072*/ 	.short	0x0078
        /*0074*/ 	.byte	0x00, 0xf4, 0x21, 0x00


	//----- nvinfo : EIATTR_KPARAM_INFO
	.align		4
.L_25:
        /*0078*/ 	.byte	0x04, 0x17
        /*007a*/ 	.short	(.L_27 - .L_26)
.L_26:
        /*007c*/ 	.word	0x00000000
        /*0080*/ 	.short	0x000e
        /*0082*/ 	.short	0x0070
        /*0084*/ 	.byte	0x00, 0xf4, 0x21, 0x00


	//----- nvinfo : EIATTR_KPARAM_INFO
	.align		4
.L_27:
        /*0088*/ 	.byte	0x04, 0x17
        /*008a*/ 	.short	(.L_29 - .L_28)
.L_28:
        /*008c*/ 	.word	0x00000000
        /*0090*/ 	.short	0x000d
        /*0092*/ 	.short	0x0068
        /*0094*/ 	.byte	0x00, 0xf4, 0x21, 0x00


	//----- nvinfo : EIATTR_KPARAM_INFO
	.align		4
.L_29:
        /*0098*/ 	.byte	0x04, 0x17
        /*009a*/ 	.short	(.L_31 - .L_30)
.L_30:
        /*009c*/ 	.word	0x00000000
        /*00a0*/ 	.short	0x000c
        /*00a2*/ 	.short	0x0060
        /*00a4*/ 	.byte	0x00, 0xf4, 0x21, 0x00


	//----- nvinfo : EIATTR_KPARAM_INFO
	.align		4
.L_31:
        /*00a8*/ 	.byte	0x04, 0x17
        /*00aa*/ 	.short	(.L_33 - .L_32)
.L_32:
        /*00ac*/ 	.word	0x00000000
        /*00b0*/ 	.short	0x000b
        /*00b2*/ 	.short	0x0058
        /*00b4*/ 	.byte	0x00, 0xf4, 0x21, 0x00


	//----- nvinfo : EIATTR_KPARAM_INFO
	.align		4
.L_33:
        /*00b8*/ 	.byte	0x04, 0x17
        /*00ba*/ 	.short	(.L_35 - .L_34)
.L_34:
        /*00bc*/ 	.word	0x00000000
        /*00c0*/ 	.short	0x000a
        /*00c2*/ 	.short	0x0050
        /*00c4*/ 	.byte	0x00, 0xf4, 0x21, 0x00


	//----- nvinfo : EIATTR_KPARAM_INFO
	.align		4
.L_35:
        /*00c8*/ 	.byte	0x04, 0x17
        /*00ca*/ 	.short	(.L_37 - .L_36)
.L_36:
        /*00cc*/ 	.word	0x00000000
        /*00d0*/ 	.short	0x0009
        /*00d2*/ 	.short	0x0048
        /*00d4*/ 	.byte	0x00, 0xf4, 0x21, 0x00


	//----- nvinfo : EIATTR_KPARAM_INFO
	.align		4
.L_37:
        /*00d8*/ 	.byte	0x04, 0x17
        /*00da*/ 	.short	(.L_39 - .L_38)
.L_38:
        /*00dc*/ 	.word	0x00000000
        /*00e0*/ 	.short	0x0008
        /*00e2*/ 	.short	0x0040
        /*00e4*/ 	.byte	0x00, 0xf4, 0x21, 0x00


	//----- nvinfo : EIATTR_KPARAM_INFO
	.align		4
.L_39:
        /*00e8*/ 	.byte	0x04, 0x17
        /*00ea*/ 	.short	(.L_41 - .L_40)
.L_40:
        /*00ec*/ 	.word	0x00000000
        /*00f0*/ 	.short	0x0007
        /*00f2*/ 	.short	0x0038
        /*00f4*/ 	.byte	0x00, 0xf4, 0x21, 0x00


	//----- nvinfo : EIATTR_KPARAM_INFO
	.align		4
.L_41:
        /*00f8*/ 	.byte	0x04, 0x17
        /*00fa*/ 	.short	(.L_43 - .L_42)
.L_42:
        /*00fc*/ 	.word	0x00000000
        /*0100*/ 	.short	0x0006
        /*0102*/ 	.short	0x0030
        /*0104*/ 	.byte	0x00, 0xf4, 0x21, 0x00


	//----- nvinfo : EIATTR_KPARAM_INFO
	.align		4
.L_43:
        /*0108*/ 	.byte	0x04, 0x17
        /*010a*/ 	.short	(.L_45 - .L_44)
.L_44:
        /*010c*/ 	.word	0x00000000
        /*0110*/ 	.short	0x0005
        /*0112*/ 	.short	0x0028
        /*0114*/ 	.byte	0x00, 0xf4, 0x21, 0x00


	//----- nvinfo : EIATTR_KPARAM_INFO
	.align		4
.L_45:
        /*0118*/ 	.byte	0x04, 0x17
        /*011a*/ 	.short	(.L_47 - .L_46)
.L_46:
        /*011c*/ 	.word	0x00000000
        /*0120*/ 	.short	0x0004
        /*0122*/ 	.short	0x0020
        /*0124*/ 	.byte	0x00, 0xf4, 0x21, 0x00


	//----- nvinfo : EIATTR_KPARAM_INFO
	.align		4
.L_47:
        /*0128*/ 	.byte	0x04, 0x17
        /*012a*/ 	.short	(.L_49 - .L_48)
.L_48:
        /*012c*/ 	.word	0x00000000
        /*0130*/ 	.short	0x0003
        /*0132*/ 	.short	0x0018
        /*0134*/ 	.byte	0x00, 0xf4, 0x21, 0x00


	//----- nvinfo : EIATTR_KPARAM_INFO
	.align		4
.L_49:
        /*0138*/ 	.byte	0x04, 0x17
        /*013a*/ 	.short	(.L_51 - .L_50)
.L_50:
        /*013c*/ 	.word	0x00000000
        /*0140*/ 	.short	0x0002
        /*0142*/ 	.short	0x0010
        /*0144*/ 	.byte	0x00, 0xf4, 0x21, 0x00


	//----- nvinfo : EIATTR_KPARAM_INFO
	.align		4
.L_51:
        /*0148*/ 	.byte	0x04, 0x17
        /*014a*/ 	.short	(.L_53 - .L_52)
.L_52:
        /*014c*/ 	.word	0x00000000
        /*0150*/ 	.short	0x0001
        /*0152*/ 	.short	0x0008
        /*0154*/ 	.byte	0x00, 0xf4, 0x21, 0x00


	//----- nvinfo : EIATTR_KPARAM_INFO
	.align		4
.L_53:
        /*0158*/ 	.byte	0x04, 0x17
        /*015a*/ 	.short	(.L_55 - .L_54)
.L_54:
        /*015c*/ 	.word	0x00000000
        /*0160*/ 	.short	0x0000
        /*0162*/ 	.short	0x0000
        /*0164*/ 	.byte	0x00, 0xf4, 0x21, 0x00


	//----- nvinfo : EIATTR_SPARSE_MMA_MASK
	.align		4
.L_55:
        /*0168*/ 	.byte	0x03, 0x50
        /*016a*/ 	.short	0x0000


	//----- nvinfo : EIATTR_MAXREG_COUNT
	.align		4
        /*016c*/ 	.byte	0x03, 0x1b
        /*016e*/ 	.short	0x00ff


	//----- nvinfo : EIATTR_EXIT_INSTR_OFFSETS
	.align		4
        /*0170*/ 	.byte	0x04, 0x1c
        /*0172*/ 	.short	(.L_57 - .L_56)


	//   ....[0]....
.L_56:
        /*0174*/ 	.word	0x000014b0


	//----- nvinfo : EIATTR_REQNTID
	.align		4
.L_57:
        /*0178*/ 	.byte	0x04, 0x10
        /*017a*/ 	.short	(.L_59 - .L_58)
.L_58:
        /*017c*/ 	.word	0x00000100
        /*0180*/ 	.word	0x00000001
        /*0184*/ 	.word	0x00000001


	//----- nvinfo : EIATTR_CBANK_PARAM_SIZE
	.align		4
.L_59:
        /*0188*/ 	.byte	0x03, 0x19
        /*018a*/ 	.short	0x00ac


	//----- nvinfo : EIATTR_PARAM_CBANK
	.align		4
        /*018c*/ 	.byte	0x04, 0x0a
        /*018e*/ 	.short	(.L_61 - .L_60)
	.align		4
.L_60:
        /*0190*/ 	.word	index@(.nv.constant0.triton_poi_fused_cat_8)
        /*0194*/ 	.short	0x0210
        /*0196*/ 	.short	0x00ac


	//----- nvinfo : EIATTR_SW_WAR
	.align		4
.L_61:
        /*0198*/ 	.byte	0x04, 0x36
        /*019a*/ 	.short	(.L_63 - .L_62)
.L_62:
        /*019c*/ 	.word	0x00000008
.L_63:


//--------------------- .nv.callgraph             --------------------------
	.section	.nv.callgraph,"",@"SHT_CUDA_CALLGRAPH"
	.align	4
	.sectionentsize	8
	.align		4
        /*0000*/ 	.word	0x00000000
	.align		4
        /*0004*/ 	.word	0xffffffff
	.align		4
        /*0008*/ 	.word	0x00000000
	.align		4
        /*000c*/ 	.word	0xfffffffe
	.align		4
        /*0010*/ 	.word	0x00000000
	.align		4
        /*0014*/ 	.word	0xfffffffd
	.align		4
        /*0018*/ 	.word	0x00000000
	.align		4
        /*001c*/ 	.word	0xfffffffc


//--------------------- .nv.constant4             --------------------------
	.section	.nv.constant4,"a",@progbits
	.align	8
	.align		8
.nv.constant4:
        /*0000*/ 	.dword	_$_str
	.align		8
        /*0008*/ 	.dword	_$_str_$_2


//--------------------- .text.triton_poi_fused_cat_8 --------------------------
	.section	.text.triton_poi_fused_cat_8,"ax",@progbits
	.align	128
        .global         triton_poi_fused_cat_8
        .type           triton_poi_fused_cat_8,@function
        .size           triton_poi_fused_cat_8,(.L_x_1 - triton_poi_fused_cat_8)
        .other          triton_poi_fused_cat_8,@"STO_CUDA_ENTRY STV_DEFAULT"
triton_poi_fused_cat_8:
.text.triton_poi_fused_cat_8:
[----:B------:R-:W-:Y:S01]  /*0000*/  LDC R1, c[0x0][0x28] ;  /* 0x00000a00ff017b82 */ /* 0x000fe20000000800 */
[----:B------:R-:W1:Y:S01]  /*0010*/  S2R R0, SR_TID.X ;  /* 0x0000000000007919 */ /* 0x000e620000002100 */
[----:B------:R-:W-:Y:S01]  /*0020*/  IMAD.MOV.U32 R26, RZ, RZ, RZ ;  /* 0x000000ffff1a7224 */ /* 0x000fe200078e00ff */
[----:B------:R-:W-:Y:S01]  /*0030*/  ULDC.64 UR4, c[0x0][0x208] ;  /* 0x0000820000047ab9 */ /* 0x000fe20000000a00 */
[----:B------:R-:W2:Y:S01]  /*0040*/  S2R R11, SR_CTAID.X ;  /* 0x00000000000b7919 */ /* 0x000ea20000002500 */
[----:B------:R-:W-:Y:S02]  /*0050*/  IMAD.MOV.U32 R30, RZ, RZ, RZ ;  /* 0x000000ffff1e7224 */ /* 0x000fe400078e00ff */
[----:B------:R-:W-:Y:S02]  /*0060*/  IMAD.MOV.U32 R34, RZ, RZ, RZ ;  /* 0x000000ffff227224 */ /* 0x000fe400078e00ff */
[----:B------:R-:W-:Y:S01]  /*0070*/  IMAD.MOV.U32 R41, RZ, RZ, RZ ;  /* 0x000000ffff297224 */ /* 0x000fe200078e00ff */
[----:B------:R-:W-:-:S02]  /*0080*/  CS2R R36, SRZ ;  /* 0x0000000000247805 */ /* 0x000fc4000001ff00 */
[----:B------:R-:W-:Y:S01]  /*0090*/  CS2R R38, SRZ ;  /* 0x0000000000267805 */ /* 0x000fe2000001ff00 */
[----:B------:R-:W-:Y:S01]  /*00a0*/  ULDC.64 UR6, c[0x0][0x260] ;  /* 0x0000980000067ab9 */ /* 0x000fe20000000a00 */
[----:B------:R-:W3:Y:S01]  /*00b0*/  LDC.64 R42, c[0x0][0x218] ;  /* 0x00008600ff2a7b82 */ /* 0x000ee20000000a00 */
[----:B------:R-:W-:-:S07]  /*00c0*/  ULDC.64 UR8, c[0x0][0x288] ;  /* 0x0000a20000087ab9 */ /* 0x000fce0000000a00 */
[----:B------:R-:W4:Y:S08]  /*00d0*/  LDC.64 R24, c[0x0][0x230] ;  /* 0x00008c00ff187b82 */ /* 0x000f300000000a00 */
[----:B------:R-:W5:Y:S01]  /*00e0*/  LDC.64 R20, c[0x0][0x228] ;  /* 0x00008a00ff147b82 */ /* 0x000f620000000a00 */
[----:B-1----:R-:W-:-:S05]  /*00f0*/  IMAD.SHL.U32 R0, R0, 0x2, RZ ;  /* 0x0000000200007824 */ /* 0x002fca00078e00ff */
[----:B------:R-:W-:Y:S02]  /*0100*/  LOP3.LUT R0, R0, 0x1fe, RZ, 0xc0, !PT ;  /* 0x000001fe00007812 */ /* 0x000fe400078ec0ff */
[----:B------:R-:W1:Y:S03]  /*0110*/  LDC.64 R28, c[0x0][0x258] ;  /* 0x00009600ff1c7b82 */ /* 0x000e660000000a00 */
[----:B--2---:R-:W-:-:S05]  /*0120*/  IMAD R0, R11, 0x200, R0 ;  /* 0x000002000b007824 */ /* 0x004fca00078e0200 */
[----:B------:R-:W-:-:S04]  /*0130*/  SHF.R.S32.HI R3, RZ, 0x1f, R0 ;  /* 0x0000001fff037819 */ /* 0x000fc80000011400 */
[----:B------:R-:W-:Y:S02]  /*0140*/  LEA.HI R8, R3, R0, RZ, 0xc ;  /* 0x0000000003087211 */ /* 0x000fe400078f60ff */
[----:B------:R-:W2:Y:S02]  /*0150*/  LDC.64 R2, c[0x0][0x220] ;  /* 0x00008800ff027b82 */ /* 0x000ea40000000a00 */
[----:B------:R-:W-:-:S05]  /*0160*/  SHF.R.S32.HI R45, RZ, 0xc, R8 ;  /* 0x0000000cff2d7819 */ /* 0x000fca0000011408 */
[----:B------:R-:W-:-:S05]  /*0170*/  IMAD.HI R4, R45, 0x66666667, RZ ;  /* 0x666666672d047827 */ /* 0x000fca00078e02ff */
[----:B------:R-:W-:-:S04]  /*0180*/  SHF.R.U32.HI R5, RZ, 0x1f, R4 ;  /* 0x0000001fff057819 */ /* 0x000fc80000011604 */
[----:B------:R-:W-:-:S05]  /*0190*/  LEA.HI.SX32 R4, R4, R5, 0x19 ;  /* 0x0000000504047211 */ /* 0x000fca00078fcaff */
[----:B------:R-:W-:Y:S02]  /*01a0*/  IMAD R45, R4, -0x140, R45 ;  /* 0xfffffec0042d7824 */ /* 0x000fe400078e022d */
[----:B------:R-:W1:Y:S02]  /*01b0*/  LDC.64 R4, c[0x0][0x248] ;  /* 0x00009200ff047b82 */ /* 0x000e640000000a00 */
[C---:B--2---:R-:W-:Y:S01]  /*01c0*/  IMAD.WIDE R2, R45.reuse, 0x4, R2 ;  /* 0x000000042d027825 */ /* 0x044fe200078e0202 */
[----:B------:R-:W-:-:S13]  /*01d0*/  ISETP.GE.AND P0, PT, R45, 0x60, PT ;  /* 0x000000602d00780c */ /* 0x000fda0003f06270 */
[----:B------:R-:W2:Y:S01]  /*01e0*/  @!P0 LDG.E.EL R26, desc[UR4][R2.64] ;  /* 0x00000004021a8981 */ /* 0x000ea2000c2e1900 */
[----:B------:R-:W-:-:S03]  /*01f0*/  VIADD R6, R45, 0xffffffa0 ;  /* 0xffffffa02d067836 */ /* 0x000fc60000000000 */
[----:B------:R3:W2:Y:S02]  /*0200*/  @!P0 LDG.E.EL R30, desc[UR4][R2.64] ;  /* 0x00000004021e8981 */ /* 0x0006a4000c2e1900 */
[----:B------:R-:W-:Y:S01]  /*0210*/  ISETP.GE.U32.AND P1, PT, R6, 0x40, PT ;  /* 0x000000400600780c */ /* 0x000fe20003f26070 */
[C---:B01----:R-:W-:Y:S01]  /*0220*/  IMAD.WIDE R4, R45.reuse, 0x4, R4 ;  /* 0x000000042d047825 */ /* 0x043fe200078e0204 */
[----:B------:R-:W3:Y:S11]  /*0230*/  LDC.64 R6, c[0x0][0x270] ;  /* 0x00009c00ff067b82 */ /* 0x000ef60000000a00 */
[----:B------:R-:W2:Y:S04]  /*0240*/  @!P1 LDG.E.EL R34, desc[UR4][R4.64+-0x180] ;  /* 0xfffe800404229981 */ /* 0x000ea8000c2e1900 */
[----:B------:R0:W2:Y:S01]  /*0250*/  @!P1 LDG.E.EL R41, desc[UR4][R4.64+-0x180] ;  /* 0xfffe800404299981 */ /* 0x0000a2000c2e1900 */
[----:B------:R-:W-:-:S05]  /*0260*/  VIADD R9, R45, 0xffffff60 ;  /* 0xffffff602d097836 */ /* 0x000fca0000000000 */
[----:B------:R-:W-:Y:S01]  /*0270*/  ISETP.GE.U32.AND P3, PT, R9, 0x60, PT ;  /* 0x000000600900780c */ /* 0x000fe20003f66070 */
[C---:B---3--:R-:W-:Y:S02]  /*0280*/  IMAD.WIDE R2, R45.reuse, 0x4, R6 ;  /* 0x000000042d027825 */ /* 0x048fe400078e0206 */
[----:B------:R-:W0:Y:S10]  /*0290*/  LDC.64 R6, c[0x0][0x298] ;  /* 0x0000a600ff067b82 */ /* 0x000e340000000a00 */
[----:B------:R-:W3:Y:S04]  /*02a0*/  @!P3 LDG.E.EL R36, desc[UR4][R2.64+-0x280] ;  /* 0xfffd80040224b981 */ /* 0x000ee8000c2e1900 */
[----:B------:R1:W3:Y:S01]  /*02b0*/  @!P3 LDG.E.EL R39, desc[UR4][R2.64+-0x280] ;  /* 0xfffd80040227b981 */ /* 0x0002e2000c2e1900 */
[C---:B------:R-:W-:Y:S01]  /*02c0*/  ISETP.GT.AND P2, PT, R45.reuse, 0xff, PT ;  /* 0x000000ff2d00780c */ /* 0x040fe20003f44270 */
[----:B0-----:R-:W-:-:S12]  /*02d0*/  IMAD.WIDE R4, R45, 0x4, R6 ;  /* 0x000000042d047825 */ /* 0x001fd800078e0206 */
[----:B------:R-:W3:Y:S04]  /*02e0*/  @P2 LDG.E.EL R37, desc[UR4][R4.64+-0x400] ;  /* 0xfffc000404252981 */ /* 0x000ee8000c2e1900 */
[----:B------:R0:W3:Y:S01]  /*02f0*/  @P2 LDG.E.EL R38, desc[UR4][R4.64+-0x400] ;  /* 0xfffc000404262981 */ /* 0x0000e2000c2e1900 */
[----:B------:R-:W-:Y:S01]  /*0300*/  SHF.R.S32.HI R7, RZ, 0x16, R11 ;  /* 0x00000016ff077819 */ /* 0x000fe2000001140b */
[----:B------:R-:W-:Y:S01]  /*0310*/  IMAD.HI R9, R0, 0x66666667, RZ ;  /* 0x6666666700097827 */ /* 0x000fe200078e02ff */
[----:B-1----:R-:W-:Y:S02]  /*0320*/  LOP3.LUT R3, R8, 0xfffff000, RZ, 0xc0, !PT ;  /* 0xfffff00008037812 */ /* 0x002fe400078ec0ff */
[----:B------:R-:W-:Y:S01]  /*0330*/  SGXT R7, R7, 0x1 ;  /* 0x000000010707781a */ /* 0x000fe20000000200 */
[C---:B------:R-:W-:Y:S01]  /*0340*/  VIADD R6, R0.reuse, 0x1 ;  /* 0x0000000100067836 */ /* 0x040fe20000000000 */
[----:B------:R-:W-:Y:S01]  /*0350*/  SHF.R.U32.HI R2, RZ, 0x1f, R9 ;  /* 0x0000001fff027819 */ /* 0x000fe20000011609 */
[----:B------:R-:W-:-:S03]  /*0360*/  IMAD.IADD R3, R0, 0x1, -R3 ;  /* 0x0000000100037824 */ /* 0x000fc600078e0a03 */
[----:B------:R-:W-:Y:S02]  /*0370*/  LEA.HI R7, R7, R6, RZ, 0xc ;  /* 0x0000000607077211 */ /* 0x000fe400078f60ff */
[----:B------:R-:W-:Y:S02]  /*0380*/  LEA.HI.SX32 R2, R9, R2, 0xd ;  /* 0x0000000209027211 */ /* 0x000fe400078f6aff */
[----:B------:R-:W-:-:S03]  /*0390*/  LOP3.LUT R7, R7, 0xfffff000, RZ, 0xc0, !PT ;  /* 0xfffff00007077812 */ /* 0x000fc600078ec0ff */
[C---:B------:R-:W-:Y:S02]  /*03a0*/  IMAD R14, R2.reuse, 0x60000, RZ ;  /* 0x00060000020e7824 */ /* 0x040fe400078e02ff */
[----:B------:R-:W-:Y:S02]  /*03b0*/  IMAD.SHL.U32 R2, R2, 0x40000, RZ ;  /* 0x0004000002027824 */ /* 0x000fe400078e00ff */
[----:B------:R-:W-:Y:S02]  /*03c0*/  IMAD.IADD R7, R6, 0x1, -R7 ;  /* 0x0000000106077824 */ /* 0x000fe400078e0a07 */
[--C-:B0-----:R-:W-:Y:S02]  /*03d0*/  IMAD R4, R3, 0x40, R2.reuse ;  /* 0x0000004003047824 */ /* 0x101fe400078e0202 */
[----:B------:R-:W-:Y:S02]  /*03e0*/  IMAD R2, R7, 0x40, R2 ;  /* 0x0000004007027824 */ /* 0x000fe400078e0202 */
[--C-:B------:R-:W-:Y:S01]  /*03f0*/  IMAD R10, R3, 0x60, R14.reuse ;  /* 0x00000060030a7824 */ /* 0x100fe200078e020e */
[----:B------:R-:W-:Y:S01]  /*0400*/  SHF.R.S32.HI R3, RZ, 0x1f, R45 ;  /* 0x0000001fff037819 */ /* 0x000fe2000001142d */
[----:B------:R-:W-:Y:S01]  /*0410*/  IMAD R14, R7, 0x60, R14 ;  /* 0x00000060070e7824 */ /* 0x000fe200078e020e */
[----:B------:R-:W-:-:S02]  /*0420*/  IADD3 R11, P5, R45, R2, RZ ;  /* 0x000000022d0b7210 */ /* 0x000fc40007fbe0ff */
[----:B------:R-:W-:Y:S02]  /*0430*/  IADD3 R9, P6, R45, R4, RZ ;  /* 0x000000042d097210 */ /* 0x000fe40007fde0ff */
[----:B------:R-:W-:Y:S02]  /*0440*/  IADD3 R5, P4, R45, R10, RZ ;  /* 0x0000000a2d057210 */ /* 0x000fe40007f9e0ff */
[-C--:B------:R-:W-:Y:S02]  /*0450*/  LEA.HI.X.SX32 R8, R2, R3.reuse, 0x1, P5 ;  /* 0x0000000302087211 */ /* 0x080fe400028f0eff */
[-C--:B------:R-:W-:Y:S02]  /*0460*/  LEA.HI.X.SX32 R16, R4, R3.reuse, 0x1, P6 ;  /* 0x0000000304107211 */ /* 0x080fe400030f0eff */
[----:B------:R-:W-:Y:S02]  /*0470*/  LEA.HI.X.SX32 R2, R10, R3, 0x1, P4 ;  /* 0x000000030a027211 */ /* 0x000fe400020f0eff */
[----:B------:R-:W-:-:S02]  /*0480*/  IADD3 R4, P6, R45, R14, RZ ;  /* 0x0000000e2d047210 */ /* 0x000fc40007fde0ff */
[C---:B------:R-:W-:Y:S02]  /*0490*/  LEA R12, P4, R5.reuse, UR6, 0x2 ;  /* 0x00000006050c7c11 */ /* 0x040fe4000f8810ff */
[----:B------:R-:W-:Y:S02]  /*04a0*/  LEA.HI.X.SX32 R3, R14, R3, 0x1, P6 ;  /* 0x000000030e037211 */ /* 0x000fe400030f0eff */
[C---:B------:R-:W-:Y:S02]  /*04b0*/  LEA R6, P5, R4.reuse, UR6, 0x2 ;  /* 0x0000000604067c11 */ /* 0x040fe4000f8a10ff */
[----:B------:R-:W-:Y:S02]  /*04c0*/  LEA.HI.X R13, R5, UR7, R2, 0x2, P4 ;  /* 0x00000007050d7c11 */ /* 0x000fe4000a0f1402 */
[C---:B------:R-:W-:Y:S01]  /*04d0*/  SHF.L.U64.HI R5, R9.reuse, 0x2, R16 ;  /* 0x0000000209057819 */ /* 0x040fe20000010210 */
[----:B------:R-:W-:Y:S01]  /*04e0*/  IMAD.SHL.U32 R9, R9, 0x4, RZ ;  /* 0x0000000409097824 */ /* 0x000fe200078e00ff */
[----:B------:R-:W-:Y:S01]  /*04f0*/  LEA.HI.X R7, R4, UR7, R3, 0x2, P5 ;  /* 0x0000000704077c11 */ /* 0x000fe2000a8f1403 */
[----:B------:R-:W-:Y:S01]  /*0500*/  ULDC.64 UR6, c[0x0][0x238] ;  /* 0x00008e0000067ab9 */ /* 0x000fe20000000a00 */
[----:B------:R-:W0:Y:S01]  /*0510*/  LDC.64 R16, c[0x0][0x210] ;  /* 0x00008400ff107b82 */ /* 0x000e220000000a00 */
[----:B------:R-:W-:Y:S01]  /*0520*/  IMAD.MOV.U32 R4, RZ, RZ, RZ ;  /* 0x000000ffff047224 */ /* 0x000fe200078e00ff */
[----:B------:R-:W-:-:S02]  /*0530*/  IADD3 R18, P4, R9, UR6, RZ ;  /* 0x0000000609127c10 */ /* 0x000fc4000ff9e0ff */
[----:B------:R-:W-:Y:S02]  /*0540*/  CS2R R2, SRZ ;  /* 0x0000000000027805 */ /* 0x000fe4000001ff00 */
[----:B------:R-:W-:Y:S02]  /*0550*/  IADD3.X R19, R5, UR7, RZ, P4, !PT ;  /* 0x0000000705137c10 */ /* 0x000fe4000a7fe4ff */
[C---:B------:R-:W-:Y:S01]  /*0560*/  SHF.L.U64.HI R15, R11.reuse, 0x2, R8 ;  /* 0x000000020b0f7819 */ /* 0x040fe20000010208 */
[----:B------:R-:W-:Y:S01]  /*0570*/  IMAD.SHL.U32 R11, R11, 0x4, RZ ;  /* 0x000000040b0b7824 */ /* 0x000fe200078e00ff */
[----:B------:R-:W3:Y:S04]  /*0580*/  @!P3 LDG.E.EL R2, desc[UR4][R12.64+-0x280] ;  /* 0xfffd80040c02b981 */ /* 0x000ee8000c2e1900 */
[----:B------:R1:W3:Y:S01]  /*0590*/  @!P1 LDG.E.EL R4, desc[UR4][R18.64+-0x180] ;  /* 0xfffe800412049981 */ /* 0x0002e2000c2e1900 */
[----:B------:R-:W-:-:S02]  /*05a0*/  IADD3 R8, P5, R9, UR8, RZ ;  /* 0x0000000809087c10 */ /* 0x000fc4000ffbe0ff */
[----:B------:R-:W-:Y:S01]  /*05b0*/  IADD3 R22, P4, R11, UR6, RZ ;  /* 0x000000060b167c10 */ /* 0x000fe2000ff9e0ff */
[C---:B------:R-:W-:Y:S01]  /*05c0*/  IMAD.IADD R33, R45.reuse, 0x1, R10 ;  /* 0x000000012d217824 */ /* 0x040fe200078e020a */
[----:B------:R4:W3:Y:S01]  /*05d0*/  @!P3 LDG.E.EL R3, desc[UR4][R6.64+-0x280] ;  /* 0xfffd80040603b981 */ /* 0x0008e2000c2e1900 */
[----:B-1----:R-:W1:Y:S01]  /*05e0*/  LDC.64 R18, c[0x0][0x240] ;  /* 0x00009000ff127b82 */ /* 0x002e620000000a00 */
[----:B------:R-:W-:Y:S01]  /*05f0*/  IADD3.X R9, R5, UR9, RZ, P5, !PT ;  /* 0x0000000905097c10 */ /* 0x000fe2000affe4ff */
[----:B------:R-:W-:Y:S01]  /*0600*/  IMAD.MOV.U32 R5, RZ, RZ, RZ ;  /* 0x000000ffff057224 */ /* 0x000fe200078e00ff */
[----:B------:R-:W-:Y:S02]  /*0610*/  IADD3.X R23, R15, UR7, RZ, P4, !PT ;  /* 0x000000070f177c10 */ /* 0x000fe4000a7fe4ff */
[----:B------:R-:W-:Y:S01]  /*0620*/  IADD3 R12, P4, R11, UR8, RZ ;  /* 0x000000080b0c7c10 */ /* 0x000fe2000ff9e0ff */
[----:B------:R-:W-:Y:S01]  /*0630*/  IMAD.IADD R11, R45, 0x1, R14 ;  /* 0x000000012d0b7824 */ /* 0x000fe200078e020e */
[----:B----4-:R-:W-:Y:S01]  /*0640*/  CS2R R6, SRZ ;  /* 0x0000000000067805 */ /* 0x010fe2000001ff00 */
[----:B------:R4:W3:Y:S01]  /*0650*/  @P2 LDG.E.EL R5, desc[UR4][R8.64+-0x400] ;  /* 0xfffc000408052981 */ /* 0x0008e2000c2e1900 */
[----:B0-----:R-:W-:-:S04]  /*0660*/  IMAD.WIDE R32, R33, 0x4, R16 ;  /* 0x0000000421207825 */ /* 0x001fc800078e0210 */
[----:B------:R-:W-:Y:S01]  /*0670*/  IMAD.WIDE R16, R11, 0x4, R16 ;  /* 0x000000040b107825 */ /* 0x000fe200078e0210 */
[----:B------:R-:W-:Y:S01]  /*0680*/  CS2R R10, SRZ ;  /* 0x00000000000a7805 */ /* 0x000fe2000001ff00 */
[----:B------:R0:W3:Y:S01]  /*0690*/  @!P1 LDG.E.EL R6, desc[UR4][R22.64+-0x180] ;  /* 0xfffe800416069981 */ /* 0x0000e2000c2e1900 */
[----:B----4-:R-:W-:Y:S01]  /*06a0*/  CS2R R8, SRZ ;  /* 0x0000000000087805 */ /* 0x010fe2000001ff00 */
[----:B------:R-:W-:-:S05]  /*06b0*/  IMAD.WIDE R42, R45, 0x4, R42 ;  /* 0x000000042d2a7825 */ /* 0x000fca00078e022a */
[----:B------:R4:W3:Y:S01]  /*06c0*/  @!P0 LDG.E.EL R9, desc[UR4][R16.64] ;  /* 0x0000000410098981 */ /* 0x0008e2000c2e1900 */
[----:B0-----:R-:W0:Y:S03]  /*06d0*/  LDC.64 R22, c[0x0][0x250] ;  /* 0x00009400ff167b82 */ /* 0x001e260000000a00 */
[----:B------:R-:W3:Y:S04]  /*06e0*/  @!P0 LDG.E.EL R10, desc[UR4][R42.64] ;  /* 0x000000042a0a8981 */ /* 0x000ee8000c2e1900 */
[----:B------:R1:W3:Y:S01]  /*06f0*/  @!P0 LDG.E.EL R11, desc[UR4][R42.64] ;  /* 0x000000042a0b8981 */ /* 0x0002e2000c2e1900 */
[----:B----4-:R-:W-:Y:S02]  /*0700*/  CS2R R16, SRZ ;  /* 0x0000000000107805 */ /* 0x010fe4000001ff00 */
[----:B------:R-:W-:-:S02]  /*0710*/  IADD3.X R13, R15, UR9, RZ, P4, !PT ;  /* 0x000000090f0d7c10 */ /* 0x000fc4000a7fe4ff */
[----:B------:R-:W-:Y:S01]  /*0720*/  CS2R R14, SRZ ;  /* 0x00000000000e7805 */ /* 0x000fe2000001ff00 */
[C---:B------:R-:W-:Y:S01]  /*0730*/  IMAD.WIDE R24, R45.reuse, 0x4, R24 ;  /* 0x000000042d187825 */ /* 0x040fe200078e0218 */
[----:B------:R4:W3:Y:S03]  /*0740*/  @!P0 LDG.E.EL R8, desc[UR4][R32.64] ;  /* 0x0000000420088981 */ /* 0x0008e6000c2e1900 */
[C---:B-1----:R-:W-:Y:S01]  /*0750*/  IMAD.WIDE R42, R45.reuse, 0x4, R18 ;  /* 0x000000042d2a7825 */ /* 0x042fe200078e0212 */
[----:B------:R-:W3:Y:S04]  /*0760*/  @!P0 LDG.E.EL R14, desc[UR4][R24.64] ;  /* 0x00000004180e8981 */ /* 0x000ee8000c2e1900 */
[----:B------:R-:W3:Y:S01]  /*0770*/  @!P1 LDG.E.EL R16, desc[UR4][R42.64+-0x180] ;  /* 0xfffe80042a109981 */ /* 0x000ee2000c2e1900 */
[----:B-----5:R-:W-:Y:S01]  /*0780*/  IMAD.WIDE R20, R45, 0x4, R20 ;  /* 0x000000042d147825 */ /* 0x020fe200078e0214 */
[----:B----4-:R-:W1:Y:S02]  /*0790*/  LDC.64 R32, c[0x0][0x268] ;  /* 0x00009a00ff207b82 */ /* 0x010e640000000a00 */
[----:B------:R4:W5:Y:S04]  /*07a0*/  @!P1 LDG.E.EL R17, desc[UR4][R42.64+-0x180] ;  /* 0xfffe80042a119981 */ /* 0x000968000c2e1900 */
[----:B------:R0:W5:Y:S04]  /*07b0*/  @!P0 LDG.E.EL R15, desc[UR4][R24.64] ;  /* 0x00000004180f8981 */ /* 0x000168000c2e1900 */
[----:B------:R0:W5:Y:S01]  /*07c0*/  @P2 LDG.E.EL R7, desc[UR4][R12.64+-0x400] ;  /* 0xfffc00040c072981 */ /* 0x000162000c2e1900 */
[----:B----4-:R-:W4:Y:S08]  /*07d0*/  LDC.64 R42, c[0x0][0x278] ;  /* 0x00009e00ff2a7b82 */ /* 0x010f300000000a00 */
[----:B0-----:R-:W0:Y:S01]  /*07e0*/  LDC.64 R24, c[0x0][0x280] ;  /* 0x0000a000ff187b82 */ /* 0x001e220000000a00 */
[----:B------:R-:W-:-:S02]  /*07f0*/  CS2R R12, SRZ ;  /* 0x00000000000c7805 */ /* 0x000fc4000001ff00 */
[----:B------:R-:W-:Y:S01]  /*0800*/  CS2R R18, SRZ ;  /* 0x0000000000127805 */ /* 0x000fe2000001ff00 */
[----:B------:R-:W-:-:S03]  /*0810*/  IMAD.WIDE R22, R45, 0x4, R22 ;  /* 0x000000042d167825 */ /* 0x000fc600078e0216 */
[----:B------:R-:W5:Y:S01]  /*0820*/  @!P0 LDG.E.EL R12, desc[UR4][R20.64] ;  /* 0x00000004140c8981 */ /* 0x000f62000c2e1900 */
[----:B------:R-:W-:-:S03]  /*0830*/  IMAD.WIDE R28, R45, 0x4, R28 ;  /* 0x000000042d1c7825 */ /* 0x000fc600078e021c */
[----:B------:R1:W5:Y:S04]  /*0840*/  @!P0 LDG.E.EL R13, desc[UR4][R20.64] ;  /* 0x00000004140d8981 */ /* 0x000368000c2e1900 */
[----:B------:R-:W5:Y:S04]  /*0850*/  @!P1 LDG.E.EL R18, desc[UR4][R22.64+-0x180] ;  /* 0xfffe800416129981 */ /* 0x000f68000c2e1900 */
[----:B------:R2:W5:Y:S01]  /*0860*/  @!P1 LDG.E.EL R19, desc[UR4][R22.64+-0x180] ;  /* 0xfffe800416139981 */ /* 0x000562000c2e1900 */
[----:B-1----:R-:W-:Y:S01]  /*0870*/  CS2R R20, SRZ ;  /* 0x0000000000147805 */ /* 0x002fe2000001ff00 */
[----:B----4-:R-:W-:-:S05]  /*0880*/  IMAD.WIDE R42, R45, 0x4, R42 ;  /* 0x000000042d2a7825 */ /* 0x010fca00078e022a */
[----:B------:R-:W4:Y:S01]  /*0890*/  @!P1 LDG.E.EL R20, desc[UR4][R28.64+-0x180] ;  /* 0xfffe80041c149981 */ /* 0x000f22000c2e1900 */
[----:B--2---:R-:W1:Y:S03]  /*08a0*/  LDC.64 R22, c[0x0][0x290] ;  /* 0x0000a400ff167b82 */ /* 0x004e660000000a00 */
[----:B------:R2:W4:Y:S01]  /*08b0*/  @!P1 LDG.E.EL R21, desc[UR4][R28.64+-0x180] ;  /* 0xfffe80041c159981 */ /* 0x000522000c2e1900 */
[----:B0-----:R-:W-:Y:S01]  /*08c0*/  IMAD.WIDE R24, R45, 0x4, R24 ;  /* 0x000000042d187825 */ /* 0x001fe200078e0218 */
[----:B--2---:R-:W-:-:S06]  /*08d0*/  CS2R R28, SRZ ;  /* 0x00000000001c7805 */ /* 0x004fcc000001ff00 */
[----:B------:R-:W2:Y:S04]  /*08e0*/  @!P3 LDG.E.EL R28, desc[UR4][R42.64+-0x280] ;  /* 0xfffd80042a1cb981 */ /* 0x000ea8000c2e1900 */
[----:B------:R0:W2:Y:S01]  /*08f0*/  @!P3 LDG.E.EL R29, desc[UR4][R42.64+-0x280] ;  /* 0xfffd80042a1db981 */ /* 0x0000a2000c2e1900 */
[----:B------:R-:W-:-:S05]  /*0900*/  SEL R35, R26, RZ, !P0 ;  /* 0x000000ff1a237207 */ /* 0x000fca0004000000 */
[----:B------:R-:W-:-:S06]  /*0910*/  FADD R35, R35, 0.0010000000474974513054 ;  /* 0x3a83126f23237421 */ /* 0x000fcc0000000000 */
[----:B------:R-:W1:Y:S01]  /*0920*/  MUFU.SQRT R35, R35 ;  /* 0x0000002300237308 */ /* 0x000e620000002000 */
[----:B------:R-:W-:-:S05]  /*0930*/  SEL R30, R30, RZ, !P0 ;  /* 0x000000ff1e1e7207 */ /* 0x000fca0004000000 */
[----:B------:R-:W-:Y:S01]  /*0940*/  FADD R44, R30, 0.0010000000474974513054 ;  /* 0x3a83126f1e2c7421 */ /* 0x000fe20000000000 */
[----:B------:R-:W-:Y:S02]  /*0950*/  CS2R R30, SRZ ;  /* 0x00000000001e7805 */ /* 0x000fe4000001ff00 */
[----:B0-----:R-:W-:Y:S02]  /*0960*/  SEL R42, R34, RZ, !P1 ;  /* 0x000000ff222a7207 */ /* 0x001fe40004800000 */
[C---:B-1----:R-:W-:Y:S02]  /*0970*/  FSETP.GT.AND P5, PT, R35.reuse, 8.50705917302346158658e+37, PT ;  /* 0x7e8000002300780b */ /* 0x042fe40003fa4000 */
[----:B------:R-:W4:Y:S01]  /*0980*/  @!P3 LDG.E.EL R30, desc[UR4][R24.64+-0x280] ;  /* 0xfffd8004181eb981 */ /* 0x000f22000c2e1900 */
[----:B------:R-:W-:Y:S01]  /*0990*/  FSETP.GEU.AND P4, PT, R35, 1.175494350822287508e-38, PT ;  /* 0x008000002300780b */ /* 0x000fe20003f8e000 */
[----:B------:R-:W0:Y:S02]  /*09a0*/  MUFU.SQRT R44, R44 ;  /* 0x0000002c002c7308 */ /* 0x000e240000002000 */
[----:B------:R1:W4:Y:S01]  /*09b0*/  @!P3 LDG.E.EL R31, desc[UR4][R24.64+-0x280] ;  /* 0xfffd8004181fb981 */ /* 0x000322000c2e1900 */
[----:B------:R-:W-:Y:S01]  /*09c0*/  CS2R R26, SRZ ;  /* 0x00000000001a7805 */ /* 0x000fe2000001ff00 */
[----:B------:R-:W-:Y:S01]  /*09d0*/  IMAD.WIDE R32, R45, 0x4, R32 ;  /* 0x000000042d207825 */ /* 0x000fe200078e0220 */
[----:B------:R-:W-:-:S04]  /*09e0*/  SEL R41, R41, RZ, !P1 ;  /* 0x000000ff29297207 */ /* 0x000fc80004800000 */
[----:B------:R-:W4:Y:S01]  /*09f0*/  @!P3 LDG.E.EL R26, desc[UR4][R32.64+-0x280] ;  /* 0xfffd8004201ab981 */ /* 0x000f22000c2e1900 */
[----:B------:R-:W-:Y:S01]  /*0a00*/  @P5 FMUL R35, R35, 0.25 ;  /* 0x3e80000023235820 */ /* 0x000fe20000400000 */
[----:B-1----:R-:W-:Y:S02]  /*0a10*/  FADD R24, R42, 0.0010000000474974513054 ;  /* 0x3a83126f2a187421 */ /* 0x002fe40000000000 */
[----:B------:R1:W4:Y:S01]  /*0a20*/  @!P3 LDG.E.EL R27, desc[UR4][R32.64+-0x280] ;  /* 0xfffd8004201bb981 */ /* 0x000322000c2e1900 */
[----:B------:R-:W-:-:S03]  /*0a30*/  @!P4 FMUL R35, R35, 16777216 ;  /* 0x4b8000002323c820 */ /* 0x000fc60000400000 */
[----:B------:R-:W0:Y:S01]  /*0a40*/  MUFU.SQRT R24, R24 ;  /* 0x0000001800187308 */ /* 0x000e220000002000 */
[----:B------:R-:W-:-:S04]  /*0a50*/  IMAD.WIDE R22, R45, 0x4, R22 ;  /* 0x000000042d167825 */ /* 0x000fc800078e0216 */
[----:B------:R-:W-:Y:S01]  /*0a60*/  FADD R41, R41, 0.0010000000474974513054 ;  /* 0x3a83126f29297421 */ /* 0x000fe20000000000 */
[----:B-1----:R-:W-:Y:S01]  /*0a70*/  CS2R R32, SRZ ;  /* 0x0000000000207805 */ /* 0x002fe2000001ff00 */
[----:B------:R-:W-:Y:S01]  /*0a80*/  IMAD.MOV.U32 R40, RZ, RZ, 0x3e800000 ;  /* 0x3e800000ff287424 */ /* 0x000fe200078e00ff */
[----:B------:R-:W1:Y:S01]  /*0a90*/  MUFU.RCP R35, R35 ;  /* 0x0000002300237308 */ /* 0x000e620000001000 */
[----:B0-----:R-:W-:-:S03]  /*0aa0*/  FSETP.GT.AND P6, PT, R44, 8.50705917302346158658e+37, PT ;  /* 0x7e8000002c00780b */ /* 0x001fc60003fc4000 */
[----:B------:R-:W4:Y:S01]  /*0ab0*/  @P2 LDG.E.EL R32, desc[UR4][R22.64+-0x400] ;  /* 0xfffc000416202981 */ /* 0x000f22000c2e1900 */
[----:B------:R-:W-:-:S03]  /*0ac0*/  FSEL R34, R40, 1, P5 ;  /* 0x3f80000028227808 */ /* 0x000fc60002800000 */
[----:B------:R0:W4:Y:S01]  /*0ad0*/  @P2 LDG.E.EL R33, desc[UR4][R22.64+-0x400] ;  /* 0xfffc000416212981 */ /* 0x000122000c2e1900 */
[----:B------:R-:W-:Y:S01]  /*0ae0*/  FSETP.GEU.AND P5, PT, R44, 1.175494350822287508e-38, PT ;  /* 0x008000002c00780b */ /* 0x000fe20003fae000 */
[----:B------:R-:W-:Y:S01]  /*0af0*/  @!P4 FMUL R34, R34, 16777216 ;  /* 0x4b8000002222c820 */ /* 0x000fe20000400000 */
[----:B------:R-:W-:Y:S01]  /*0b00*/  FSETP.GT.AND P4, PT, R24, 8.50705917302346158658e+37, PT ;  /* 0x7e8000001800780b */ /* 0x000fe20003f84000 */
[----:B0-----:R-:W0:Y:S02]  /*0b10*/  MUFU.SQRT R23, R41 ;  /* 0x0000002900177308 */ /* 0x001e240000002000 */
[----:B-1----:R-:W-:Y:S01]  /*0b20*/  FMUL R34, R35, R34 ;  /* 0x0000002223227220 */ /* 0x002fe20000400000 */
[----:B------:R-:W-:Y:S01]  /*0b30*/  FSEL R35, R40, 1, P6 ;  /* 0x3f80000028237808 */ /* 0x000fe20003000000 */
[----:B------:R-:W-:Y:S01]  /*0b40*/  @P6 FMUL R44, R44, 0.25 ;  /* 0x3e8000002c2c6820 */ /* 0x000fe20000400000 */
[----:B---3--:R-:W-:-:S05]  /*0b50*/  SEL R22, R36, RZ, !P3 ;  /* 0x000000ff24167207 */ /* 0x008fca0005800000 */
[----:B------:R-:W-:Y:S01]  /*0b60*/  @!P5 FMUL R44, R44, 16777216 ;  /* 0x4b8000002c2cd820 */ /* 0x000fe20000400000 */
[----:B------:R-:W-:Y:S01]  /*0b70*/  @!P5 FMUL R35, R35, 16777216 ;  /* 0x4b8000002323d820 */ /* 0x000fe20000400000 */
[C---:B------:R-:W-:Y:S01]  /*0b80*/  FSETP.GEU.AND P5, PT, R24.reuse, 1.175494350822287508e-38, PT ;  /* 0x008000001800780b */ /* 0x040fe20003fae000 */
[----:B------:R-:W-:Y:S01]  /*0b90*/  @P4 FMUL R24, R24, 0.25 ;  /* 0x3e80000018184820 */ /* 0x000fe20000400000 */
[----:B------:R-:W-:Y:S02]  /*0ba0*/  FSEL R36, R40, 1, P4 ;  /* 0x3f80000028247808 */ /* 0x000fe40002000000 */
[C---:B0-----:R-:W-:Y:S01]  /*0bb0*/  FSETP.GT.AND P6, PT, R23.reuse, 8.50705917302346158658e+37, PT ;  /* 0x7e8000001700780b */ /* 0x041fe20003fc4000 */
[----:B------:R-:W-:Y:S01]  /*0bc0*/  FADD R22, R22, 0.0010000000474974513054 ;  /* 0x3a83126f16167421 */ /* 0x000fe20000000000 */
[----:B------:R-:W-:Y:S02]  /*0bd0*/  FSETP.GEU.AND P4, PT, R23, 1.175494350822287508e-38, PT ;  /* 0x008000001700780b */ /* 0x000fe40003f8e000 */
[----:B------:R-:W-:-:S03]  /*0be0*/  SEL R39, R39, RZ, !P3 ;  /* 0x000000ff27277207 */ /* 0x000fc60005800000 */
[----:B------:R-:W0:Y:S02]  /*0bf0*/  MUFU.SQRT R22, R22 ;  /* 0x0000001600167308 */ /* 0x000e240000002000 */
[----:B------:R-:W-:-:S04]  /*0c00*/  FADD R39, R39, 0.0010000000474974513054 ;  /* 0x3a83126f27277421 */ /* 0x000fc80000000000 */
[----:B------:R-:W-:-:S04]  /*0c10*/  @P6 FMUL R23, R23, 0.25 ;  /* 0x3e80000017176820 */ /* 0x000fc80000400000 */
[----:B------:R-:W-:Y:S01]  /*0c20*/  @!P4 FMUL R23, R23, 16777216 ;  /* 0x4b8000001717c820 */ /* 0x000fe20000400000 */
[----:B------:R-:W1:Y:S01]  /*0c30*/  MUFU.SQRT R25, R39 ;  /* 0x0000002700197308 */ /* 0x000e620000002000 */
[----:B------:R-:W-:Y:S01]  /*0c40*/  @!P5 FMUL R24, R24, 16777216 ;  /* 0x4b8000001818d820 */ /* 0x000fe20000400000 */
[----:B------:R-:W-:Y:S01]  /*0c50*/  @!P5 FMUL R36, R36, 16777216 ;  /* 0x4b8000002424d820 */ /* 0x000fe20000400000 */
[----:B0-----:R-:W-:-:S05]  /*0c60*/  FSETP.GT.AND P5, PT, R22, 8.50705917302346158658e+37, PT ;  /* 0x7e8000001600780b */ /* 0x001fca0003fa4000 */
[----:B------:R-:W0:Y:S01]  /*0c70*/  MUFU.RCP R23, R23 ;  /* 0x0000001700177308 */ /* 0x000e220000001000 */
[----:B------:R-:W-:Y:S02]  /*0c80*/  FSEL R42, R40, 1, P6 ;  /* 0x3f800000282a7808 */ /* 0x000fe40003000000 */
[----:B------:R-:W-:-:S03]  /*0c90*/  SEL R37, R37, RZ, P2 ;  /* 0x000000ff25257207 */ /* 0x000fc60001000000 */
[----:B------:R-:W-:Y:S01]  /*0ca0*/  @!P4 FMUL R42, R42, 16777216 ;  /* 0x4b8000002a2ac820 */ /* 0x000fe20000400000 */
[----:B-1----:R-:W-:Y:S01]  /*0cb0*/  FSETP.GT.AND P4, PT, R25, 8.50705917302346158658e+37, PT ;  /* 0x7e8000001900780b */ /* 0x002fe20003f84000 */
[----:B------:R-:W-:Y:S01]  /*0cc0*/  FADD R43, R37, 0.0010000000474974513054 ;  /* 0x3a83126f252b7421 */ /* 0x000fe20000000000 */
[C---:B------:R-:W-:Y:S01]  /*0cd0*/  FSETP.GEU.AND P6, PT, R22.reuse, 1.175494350822287508e-38, PT ;  /* 0x008000001600780b */ /* 0x040fe20003fce000 */
[----:B------:R-:W-:Y:S01]  /*0ce0*/  @P5 FMUL R22, R22, 0.25 ;  /* 0x3e80000016165820 */ /* 0x000fe20000400000 */
[----:B0-----:R-:W-:Y:S01]  /*0cf0*/  FMUL R37, R23, R42 ;  /* 0x0000002a17257220 */ /* 0x001fe20000400000 */
[----:B------:R-:W-:Y:S02]  /*0d00*/  FSEL R23, R40, 1, P5 ;  /* 0x3f80000028177808 */ /* 0x000fe40002800000 */
[C---:B------:R-:W-:Y:S01]  /*0d10*/  FSETP.GEU.AND P5, PT, R25.reuse, 1.175494350822287508e-38, PT ;  /* 0x008000001900780b */ /* 0x040fe20003fae000 */
[----:B------:R0:W-:Y:S05]  /*0d20*/  MUFU.RCP R41, R24 ;  /* 0x0000001800297308 */ /* 0x0001ea0000001000 */
[----:B------:R-:W-:-:S03]  /*0d30*/  @P4 FMUL R25, R25, 0.25 ;  /* 0x3e80000019194820 */ /* 0x000fc60000400000 */
[----:B------:R-:W1:Y:S01]  /*0d40*/  MUFU.SQRT R43, R43 ;  /* 0x0000002b002b7308 */ /* 0x000e620000002000 */
[----:B0-----:R-:W-:-:S05]  /*0d50*/  SEL R24, R38, RZ, P2 ;  /* 0x000000ff26187207 */ /* 0x001fca0001000000 */
[----:B------:R-:W-:Y:S01]  /*0d60*/  FADD R24, R24, 0.0010000000474974513054 ;  /* 0x3a83126f18187421 */ /* 0x000fe20000000000 */
[----:B------:R-:W-:Y:S01]  /*0d70*/  @!P5 FMUL R25, R25, 16777216 ;  /* 0x4b8000001919d820 */ /* 0x000fe20000400000 */
[----:B------:R-:W-:-:S04]  /*0d80*/  @!P6 FMUL R22, R22, 16777216 ;  /* 0x4b8000001616e820 */ /* 0x000fc80000400000 */
[----:B------:R-:W0:Y:S01]  /*0d90*/  MUFU.SQRT R24, R24 ;  /* 0x0000001800187308 */ /* 0x000e220000002000 */
[----:B------:R-:W-:Y:S01]  /*0da0*/  @!P6 FMUL R23, R23, 16777216 ;  /* 0x4b8000001717e820 */ /* 0x000fe20000400000 */
[----:B-1----:R-:W-:-:S06]  /*0db0*/  FSETP.GT.AND P6, PT, R43, 8.50705917302346158658e+37, PT ;  /* 0x7e8000002b00780b */ /* 0x002fcc0003fc4000 */
[----:B------:R-:W1:Y:S01]  /*0dc0*/  MUFU.RCP R39, R25 ;  /* 0x0000001900277308 */ /* 0x000e620000001000 */
[----:B------:R-:W-:-:S05]  /*0dd0*/  FSEL R42, R40, 1, P4 ;  /* 0x3f800000282a7808 */ /* 0x000fca0002000000 */
[----:B------:R-:W-:Y:S01]  /*0de0*/  @!P5 FMUL R42, R42, 16777216 ;  /* 0x4b8000002a2ad820 */ /* 0x000fe20000400000 */
[----:B0-----:R-:W-:Y:S02]  /*0df0*/  FSETP.GT.AND P5, PT, R24, 8.50705917302346158658e+37, PT ;  /* 0x7e8000001800780b */ /* 0x001fe40003fa4000 */
[C---:B------:R-:W-:Y:S01]  /*0e00*/  FSETP.GEU.AND P4, PT, R43.reuse, 1.175494350822287508e-38, PT ;  /* 0x008000002b00780b */ /* 0x040fe20003f8e000 */
[----:B------:R-:W-:Y:S01]  /*0e10*/  @P6 FMUL R43, R43, 0.25 ;  /* 0x3e8000002b2b6820 */ /* 0x000fe20000400000 */
[----:B-1----:R-:W-:Y:S01]  /*0e20*/  FMUL R39, R39, R42 ;  /* 0x0000002a27277220 */ /* 0x002fe20000400000 */
[----:B------:R-:W-:Y:S02]  /*0e30*/  FSEL R42, R40, 1, P6 ;  /* 0x3f800000282a7808 */ /* 0x000fe40003000000 */
[C---:B------:R-:W-:Y:S01]  /*0e40*/  FSETP.GEU.AND P6, PT, R24.reuse, 1.175494350822287508e-38, PT ;  /* 0x008000001800780b */ /* 0x040fe20003fce000 */
[----:B------:R-:W0:Y:S05]  /*0e50*/  MUFU.RCP R38, R22 ;  /* 0x0000001600267308 */ /* 0x000e2a0000001000 */
[----:B------:R-:W-:Y:S01]  /*0e60*/  @P5 FMUL R24, R24, 0.25 ;  /* 0x3e80000018185820 */ /* 0x000fe20000400000 */
[----:B------:R-:W-:Y:S01]  /*0e70*/  FMUL R36, R41, R36 ;  /* 0x0000002429247220 */ /* 0x000fe20000400000 */
[----:B------:R-:W-:-:S05]  /*0e80*/  @!P4 FMUL R43, R43, 16777216 ;  /* 0x4b8000002b2bc820 */ /* 0x000fca0000400000 */
[----:B------:R-:W-:Y:S01]  /*0e90*/  @!P6 FMUL R24, R24, 16777216 ;  /* 0x4b8000001818e820 */ /* 0x000fe20000400000 */
[----:B------:R-:W1:Y:S01]  /*0ea0*/  MUFU.RCP R44, R44 ;  /* 0x0000002c002c7308 */ /* 0x000e620000001000 */
[----:B0-----:R-:W-:Y:S02]  /*0eb0*/  FMUL R38, R38, R23 ;  /* 0x0000001726267220 */ /* 0x001fe40000400000 */
[----:B------:R-:W0:Y:S05]  /*0ec0*/  LDC.64 R22, c[0x0][0x2a0] ;  /* 0x0000a800ff167b82 */ /* 0x000e2a0000000a00 */
[----:B------:R3:W0:Y:S03]  /*0ed0*/  MUFU.RCP R41, R24 ;  /* 0x0000001800297308 */ /* 0x0006260000001000 */
[----:B---3--:R-:W3:Y:S05]  /*0ee0*/  LDC.64 R24, c[0x0][0x2a8] ;  /* 0x0000aa00ff187b82 */ /* 0x008eea0000000a00 */
[----:B------:R-:W0:Y:S01]  /*0ef0*/  MUFU.RCP R43, R43 ;  /* 0x0000002b002b7308 */ /* 0x000e220000001000 */
[----:B-1----:R-:W-:Y:S01]  /*0f00*/  FMUL R35, R44, R35 ;  /* 0x000000232c237220 */ /* 0x002fe20000400000 */
[----:B------:R-:W-:Y:S01]  /*0f10*/  FSEL R44, R40, 1, P5 ;  /* 0x3f800000282c7808 */ /* 0x000fe20002800000 */
[----:B------:R-:W-:-:S04]  /*0f20*/  @!P4 FMUL R42, R42, 16777216 ;  /* 0x4b8000002a2ac820 */ /* 0x000fc80000400000 */
[----:B------:R-:W-:Y:S01]  /*0f30*/  @!P6 FMUL R44, R44, 16777216 ;  /* 0x4b8000002c2ce820 */ /* 0x000fe20000400000 */
[----:B0-----:R-:W-:-:S04]  /*0f40*/  IMAD.WIDE R22, R45, 0x4, R22 ;  /* 0x000000042d167825 */ /* 0x001fc800078e0216 */
[----:B------:R-:W-:Y:S01]  /*0f50*/  FMUL R41, R41, R44 ;  /* 0x0000002c29297220 */ /* 0x000fe20000400000 */
[----:B------:R-:W-:Y:S01]  /*0f60*/  FMUL R40, R43, R42 ;  /* 0x0000002a2b287220 */ /* 0x000fe20000400000 */
[----:B------:R-:W-:-:S06]  /*0f70*/  CS2R R42, SRZ ;  /* 0x00000000002a7805 */ /* 0x000fcc000001ff00 */
[----:B------:R-:W4:Y:S01]  /*0f80*/  @P2 LDG.E.EL R42, desc[UR4][R22.64+-0x400] ;  /* 0xfffc0004162a2981 */ /* 0x000f22000c2e1900 */
[----:B---3--:R-:W-:Y:S01]  /*0f90*/  IMAD.WIDE R24, R45, 0x4, R24 ;  /* 0x000000042d187825 */ /* 0x008fe200078e0218 */
[----:B------:R-:W-:Y:S02]  /*0fa0*/  CS2R R44, SRZ ;  /* 0x00000000002c7805 */ /* 0x000fe4000001ff00 */
[----:B------:R0:W3:Y:S04]  /*0fb0*/  @P2 LDG.E.EL R43, desc[UR4][R22.64+-0x400] ;  /* 0xfffc0004162b2981 */ /* 0x0000e8000c2e1900 */
[----:B------:R-:W3:Y:S04]  /*0fc0*/  @P2 LDG.E.EL R45, desc[UR4][R24.64+-0x400] ;  /* 0xfffc0004182d2981 */ /* 0x000ee8000c2e1900 */
[----:B------:R-:W3:Y:S01]  /*0fd0*/  @P2 LDG.E.EL R44, desc[UR4][R24.64+-0x400] ;  /* 0xfffc0004182c2981 */ /* 0x000ee2000c2e1900 */
[----:B------:R-:W-:-:S02]  /*0fe0*/  SEL R8, R8, RZ, !P0 ;  /* 0x000000ff08087207 */ /* 0x000fc40004000000 */
[----:B0-----:R-:W-:Y:S02]  /*0ff0*/  SEL R23, R10, RZ, !P0 ;  /* 0x000000ff0a177207 */ /* 0x001fe40004000000 */
[----:B------:R-:W-:Y:S02]  /*1000*/  SEL R11, R11, RZ, !P0 ;  /* 0x000000ff0b0b7207 */ /* 0x000fe40004000000 */
[----:B------:R-:W-:Y:S01]  /*1010*/  SEL R10, R9, RZ, !P0 ;  /* 0x000000ff090a7207 */ /* 0x000fe20004000000 */
[----:B------:R-:W-:Y:S01]  /*1020*/  FADD R9, R8, -R23 ;  /* 0x8000001708097221 */ /* 0x000fe20000000000 */
[----:B-----5:R-:W-:Y:S02]  /*1030*/  SEL R17, R17, RZ, !P1 ;  /* 0x000000ff11117207 */ /* 0x020fe40004800000 */
[----:B------:R-:W-:Y:S01]  /*1040*/  SEL R6, R6, RZ, !P1 ;  /* 0x000000ff06067207 */ /* 0x000fe20004800000 */
[----:B------:R-:W-:Y:S01]  /*1050*/  FADD R8, R10, -R11 ;  /* 0x8000000b0a087221 */ /* 0x000fe20000000000 */
[----:B------:R-:W-:-:S02]  /*1060*/  SEL R23, R16, RZ, !P1 ;  /* 0x000000ff10177207 */ /* 0x000fc40004800000 */
[----:B------:R-:W-:Y:S01]  /*1070*/  SEL R10, R4, RZ, !P1 ;  /* 0x000000ff040a7207 */ /* 0x000fe20004800000 */
[----:B------:R-:W-:Y:S01]  /*1080*/  FADD R6, R6, -R17 ;  /* 0x8000001106067221 */ /* 0x000fe20000000000 */
[----:B------:R-:W-:-:S03]  /*1090*/  FMUL R4, R34, R9 ;  /* 0x0000000922047220 */ /* 0x000fc60000400000 */
[----:B------:R-:W-:Y:S01]  /*10a0*/  FADD R9, R10, -R23 ;  /* 0x800000170a097221 */ /* 0x000fe20000000000 */
[----:B------:R-:W-:Y:S01]  /*10b0*/  FMUL R37, R37, R6 ;  /* 0x0000000625257220 */ /* 0x000fe20000400000 */
[----:B------:R-:W-:Y:S02]  /*10c0*/  SEL R6, R3, RZ, !P3 ;  /* 0x000000ff03067207 */ /* 0x000fe40005800000 */
[----:B------:R-:W-:Y:S01]  /*10d0*/  FMUL R36, R36, R9 ;  /* 0x0000000924247220 */ /* 0x000fe20000400000 */
[----:B------:R-:W-:Y:S01]  /*10e0*/  SEL R2, R2, RZ, !P3 ;  /* 0x000000ff02027207 */ /* 0x000fe20005800000 */
[----:B------:R-:W-:Y:S01]  /*10f0*/  FMUL R35, R35, R8 ;  /* 0x0000000823237220 */ /* 0x000fe20000400000 */
[----:B------:R-:W-:Y:S02]  /*1100*/  SEL R5, R5, RZ, P2 ;  /* 0x000000ff05057207 */ /* 0x000fe40001000000 */
[----:B------:R-:W-:Y:S02]  /*1110*/  SEL R7, R7, RZ, P2 ;  /* 0x000000ff07077207 */ /* 0x000fe40001000000 */
[----:B--2---:R-:W-:-:S02]  /*1120*/  SEL R28, R28, RZ, !P3 ;  /* 0x000000ff1c1c7207 */ /* 0x004fc40005800000 */
[----:B----4-:R-:W-:Y:S02]  /*1130*/  SEL R21, R21, RZ, !P1 ;  /* 0x000000ff15157207 */ /* 0x010fe40004800000 */
[----:B------:R-:W-:Y:S02]  /*1140*/  SEL R11, R12, RZ, !P0 ;  /* 0x000000ff0c0b7207 */ /* 0x000fe40004000000 */
[----:B------:R-:W-:Y:S02]  /*1150*/  SEL R14, R14, RZ, !P0 ;  /* 0x000000ff0e0e7207 */ /* 0x000fe40004000000 */
[----:B------:R-:W-:-:S03]  /*1160*/  SEL R15, R15, RZ, !P0 ;  /* 0x000000ff0f0f7207 */ /* 0x000fc60004000000 */
[----:B------:R-:W-:Y:S01]  /*1170*/  FFMA R4, R11, R4, R14 ;  /* 0x000000040b047223 */ /* 0x000fe2000000000e */
[----:B------:R-:W-:Y:S02]  /*1180*/  SEL R9, R26, RZ, !P3 ;  /* 0x000000ff1a097207 */ /* 0x000fe40005800000 */
[----:B------:R-:W-:-:S03]  /*1190*/  SEL R27, R27, RZ, !P3 ;  /* 0x000000ff1b1b7207 */ /* 0x000fc60005800000 */
[----:B------:R-:W-:Y:S02]  /*11a0*/  FADD R3, R2, -R9 ;  /* 0x8000000902037221 */ /* 0x000fe40000000000 */
[----:B------:R-:W-:Y:S02]  /*11b0*/  FADD R6, R6, -R27 ;  /* 0x8000001b06067221 */ /* 0x000fe40000000000 */
[----:B------:R-:W-:Y:S02]  /*11c0*/  FMUL R3, R38, R3 ;  /* 0x0000000326037220 */ /* 0x000fe40000400000 */
[----:B------:R-:W-:Y:S01]  /*11d0*/  FMUL R39, R39, R6 ;  /* 0x0000000627277220 */ /* 0x000fe20000400000 */
[----:B------:R-:W-:Y:S02]  /*11e0*/  SEL R32, R32, RZ, P2 ;  /* 0x000000ff20207207 */ /* 0x000fe40001000000 */
[----:B------:R-:W-:-:S03]  /*11f0*/  SEL R8, R33, RZ, P2 ;  /* 0x000000ff21087207 */ /* 0x000fc60001000000 */
[----:B------:R-:W-:Y:S02]  /*1200*/  FADD R5, R5, -R32 ;  /* 0x8000002005057221 */ /* 0x000fe40000000000 */
[----:B------:R-:W-:Y:S01]  /*1210*/  FADD R6, R7, -R8 ;  /* 0x8000000807067221 */ /* 0x000fe20000000000 */
[----:B------:R-:W-:Y:S01]  /*1220*/  SEL R7, R30, RZ, !P3 ;  /* 0x000000ff1e077207 */ /* 0x000fe20005800000 */
[----:B------:R-:W-:Y:S01]  /*1230*/  FMUL R5, R40, R5 ;  /* 0x0000000528057220 */ /* 0x000fe20000400000 */
[----:B------:R-:W-:Y:S01]  /*1240*/  SEL R8, R29, RZ, !P3 ;  /* 0x000000ff1d087207 */ /* 0x000fe20005800000 */
[----:B------:R-:W-:Y:S01]  /*1250*/  FMUL R41, R41, R6 ;  /* 0x0000000629297220 */ /* 0x000fe20000400000 */
[----:B------:R-:W-:Y:S01]  /*1260*/  SEL R31, R31, RZ, !P3 ;  /* 0x000000ff1f1f7207 */ /* 0x000fe20005800000 */
[----:B------:R-:W-:Y:S02]  /*1270*/  FFMA R3, R28, R3, R7 ;  /* 0x000000031c037223 */ /* 0x000fe40000000007 */
[----:B------:R-:W0:Y:S02]  /*1280*/  LDC.64 R6, c[0x0][0x2b0] ;  /* 0x0000ac00ff067b82 */ /* 0x000e240000000a00 */
[----:B------:R-:W-:Y:S01]  /*1290*/  FFMA R39, R8, R39, R31 ;  /* 0x0000002708277223 */ /* 0x000fe2000000001f */
[----:B------:R-:W-:-:S02]  /*12a0*/  SEL R8, R19, RZ, !P1 ;  /* 0x000000ff13087207 */ /* 0x000fc40004800000 */
[----:B------:R-:W-:Y:S02]  /*12b0*/  SEL R9, R18, RZ, !P1 ;  /* 0x000000ff12097207 */ /* 0x000fe40004800000 */
[----:B------:R-:W-:Y:S01]  /*12c0*/  SEL R2, R20, RZ, !P1 ;  /* 0x000000ff14027207 */ /* 0x000fe20004800000 */
[----:B------:R-:W-:Y:S01]  /*12d0*/  FFMA R37, R8, R37, R21 ;  /* 0x0000002508257223 */ /* 0x000fe20000000015 */
[----:B------:R-:W-:Y:S02]  /*12e0*/  FSETP.GEU.AND P4, PT, R3, RZ, PT ;  /* 0x000000ff0300720b */ /* 0x000fe40003f8e000 */
[----:B------:R-:W-:Y:S01]  /*12f0*/  SEL R8, R13, RZ, !P0 ;  /* 0x000000ff0d087207 */ /* 0x000fe20004000000 */
[----:B------:R-:W-:Y:S01]  /*1300*/  FFMA R2, R9, R36, R2 ;  /* 0x0000002409027223 */ /* 0x000fe20000000002 */
[----:B------:R-:W-:-:S03]  /*1310*/  FSEL R38, R3, RZ, P4 ;  /* 0x000000ff03267208 */ /* 0x000fc60002000000 */
[----:B------:R-:W-:Y:S01]  /*1320*/  FFMA R35, R8, R35, R15 ;  /* 0x0000002308237223 */ /* 0x000fe2000000000f */
[----:B0-----:R-:W-:Y:S01]  /*1330*/  IMAD.WIDE R6, R0, 0x4, R6 ;  /* 0x0000000400067825 */ /* 0x001fe200078e0206 */
[----:B------:R-:W-:Y:S02]  /*1340*/  SEL R42, R42, RZ, P2 ;  /* 0x000000ff2a2a7207 */ /* 0x000fe40001000000 */
[----:B---3--:R-:W-:Y:S02]  /*1350*/  SEL R43, R43, RZ, P2 ;  /* 0x000000ff2b2b7207 */ /* 0x008fe40001000000 */
[----:B------:R-:W-:Y:S02]  /*1360*/  SEL R45, R45, RZ, P2 ;  /* 0x000000ff2d2d7207 */ /* 0x000fe40001000000 */
[----:B------:R-:W-:-:S03]  /*1370*/  SEL R44, R44, RZ, P2 ;  /* 0x000000ff2c2c7207 */ /* 0x000fc60001000000 */
[----:B------:R-:W-:Y:S02]  /*1380*/  FFMA R5, R42, R5, R45 ;  /* 0x000000052a057223 */ /* 0x000fe4000000002d */
[----:B------:R-:W-:-:S03]  /*1390*/  FFMA R41, R43, R41, R44 ;  /* 0x000000292b297223 */ /* 0x000fc6000000002c */
[----:B------:R-:W-:Y:S02]  /*13a0*/  FSETP.GEU.AND P6, PT, R5, RZ, PT ;  /* 0x000000ff0500720b */ /* 0x000fe40003fce000 */
[----:B------:R-:W-:Y:S02]  /*13b0*/  FSETP.GEU.AND P5, PT, R41, RZ, PT ;  /* 0x000000ff2900720b */ /* 0x000fe40003fae000 */
[----:B------:R-:W-:Y:S02]  /*13c0*/  FSEL R5, R5, RZ, P6 ;  /* 0x000000ff05057208 */ /* 0x000fe40003000000 */
[----:B------:R-:W-:Y:S02]  /*13d0*/  FSETP.GEU.AND P6, PT, R39, RZ, PT ;  /* 0x000000ff2700720b */ /* 0x000fe40003fce000 */
[----:B------:R-:W-:Y:S02]  /*13e0*/  FSEL R41, R41, RZ, P5 ;  /* 0x000000ff29297208 */ /* 0x000fe40002800000 */
[----:B------:R-:W-:-:S02]  /*13f0*/  FSEL R39, R39, RZ, P6 ;  /* 0x000000ff27277208 */ /* 0x000fc40003000000 */
[----:B------:R-:W-:Y:S02]  /*1400*/  @P3 FSEL R38, R5, RZ, P2 ;  /* 0x000000ff05263208 */ /* 0x000fe40001000000 */
[----:B------:R-:W-:Y:S02]  /*1410*/  @P3 FSEL R39, R41, RZ, P2 ;  /* 0x000000ff29273208 */ /* 0x000fe40001000000 */
[C---:B------:R-:W-:Y:S02]  /*1420*/  FSETP.GEU.AND P2, PT, R2.reuse, RZ, PT ;  /* 0x000000ff0200720b */ /* 0x040fe40003f4e000 */
[C---:B------:R-:W-:Y:S02]  /*1430*/  FSETP.GEU.AND P3, PT, R37.reuse, RZ, PT ;  /* 0x000000ff2500720b */ /* 0x040fe40003f6e000 */
[----:B------:R-:W-:Y:S02]  /*1440*/  @!P1 FSEL R38, R2, RZ, P2 ;  /* 0x000000ff02269208 */ /* 0x000fe40001000000 */
[----:B------:R-:W-:-:S02]  /*1450*/  @!P1 FSEL R39, R37, RZ, P3 ;  /* 0x000000ff25279208 */ /* 0x000fc40001800000 */
[C---:B------:R-:W-:Y:S02]  /*1460*/  FSETP.GEU.AND P1, PT, R4.reuse, RZ, PT ;  /* 0x000000ff0400720b */ /* 0x040fe40003f2e000 */
[C---:B------:R-:W-:Y:S02]  /*1470*/  FSETP.GEU.AND P2, PT, R35.reuse, RZ, PT ;  /* 0x000000ff2300720b */ /* 0x040fe40003f4e000 */
[----:B------:R-:W-:Y:S02]  /*1480*/  @!P0 FSEL R38, R4, RZ, P1 ;  /* 0x000000ff04268208 */ /* 0x000fe40000800000 */
[----:B------:R-:W-:-:S05]  /*1490*/  @!P0 FSEL R39, R35, RZ, P2 ;  /* 0x000000ff23278208 */ /* 0x000fca0001000000 */
[----:B------:R-:W-:Y:S01]  /*14a0*/  STG.E.64 desc[UR4][R6.64], R38 ;  /* 0x0000002606007986 */ /* 0x000fe2000c101b04 */
[----:B------:R-:W-:Y:S05]  /*14b0*/  EXIT ;  /* 0x000000000000794d */ /* 0x000fea0003800000 */
.L_x_0:
[----:B------:R-:W-:-:S00]  /*14c0*/  BRA `(.L_x_0) ;  /* 0xfffffffc00fc7947 */ /* 0x000fc0000383ffff */
[----:B------:R-:W-:-:S00]  /*14d0*/  NOP ;  /* 0x0000000000007918 */ /* 0x000fc00000000000 */
        /* <DEDUP_REMOVED lines=10> */
.L_x_1:


//--------------------- .nv.global.init           --------------------------
	.section	.nv.global.init,"aw",@progbits
.nv.global.init:
	.type		_$_str,@object
	.size		_$_str,(_$_str_$_2 - _$_str)
_$_str:
        /*0000*/ 	.byte	0x5f, 0x5f, 0x43, 0x55, 0x44, 0x41, 0x5f, 0x46, 0x54, 0x5a, 0x00
	.type		_$_str_$_2,@object
	.size		_$_str_$_2,(.L_1 - _$_str_$_2)
_$_str_$_2:
        /*000b*/ 	.byte	0x5f, 0x5f, 0x43, 0x55, 0x44, 0x41, 0x5f, 0x50, 0x52, 0x45, 0x43, 0x5f, 0x53, 0x51, 0x52, 0x54
        /*001b*/ 	.byte	0x00
.L_1:


//--------------------- .nv.constant0.triton_poi_fused_cat_8 --------------------------
	.section	.nv.constant0.triton_poi_fused_cat_8,"a",@progbits
	.sectionflags	@""
	.align	4
.nv.constant0.triton_poi_fused_cat_8:
	.zero		700
